//
// Generated by NVIDIA NVVM Compiler
//
// Compiler Build ID: CL-36424714
// Cuda compilation tools, release 13.0, V13.0.88
// Based on NVVM 20.0.0
//

.version 9.0
.target sm_100
.address_size 64

	// .globl	_Z13hammingKernelPKiPKb
.extern .func  (.param .b32 func_retval0) vprintf
(
	.param .b64 vprintf_param_0,
	.param .b64 vprintf_param_1
)
;
.global .align 1 .b8 $str[50] = {99, 97, 108, 99, 117, 108, 97, 116, 105, 110, 103, 32, 120, 111, 114, 32, 111, 102, 32, 37, 100, 32, 97, 110, 100, 32, 37, 100, 32, 118, 97, 108, 117, 101, 115, 32, 111, 102, 32, 105, 61, 37, 100, 32, 106, 61, 37, 100, 10};

.visible .entry _Z13hammingKernelPKiPKb(
	.param .u64 .ptr .align 1 _Z13hammingKernelPKiPKb_param_0,
	.param .u64 .ptr .align 1 _Z13hammingKernelPKiPKb_param_1
)
{
	.local .align 16 .b8 	__local_depot0[16];
	.reg .b64 	%SP;
	.reg .b64 	%SPL;
	.reg .pred 	%p<4>;
	.reg .b16 	%rs<3>;
	.reg .b32 	%r<57>;
	.reg .b64 	%rd<32>;

	mov.u64 	%SPL, __local_depot0;
	cvta.local.u64 	%SP, %SPL;
	ld.param.u64 	%rd9, [_Z13hammingKernelPKiPKb_param_0];
	cvta.to.global.u64 	%rd1, %rd9;
	add.u64 	%rd10, %SP, 0;
	add.u64 	%rd2, %SPL, 0;
	mov.u32 	%r1, %nctaid.y;
	shl.b32 	%r19, %r1, 1;
	add.s32 	%r2, %r19, 2;
	mov.u32 	%r20, %nctaid.x;
	shl.b32 	%r3, %r20, 1;
	and.b32  	%r56, %r2, 262140;
	add.s64 	%rd30, %rd1, 8;
	add.s32 	%r52, %r1, %r3;
	mov.b32 	%r53, 1;
	mov.u64 	%rd13, $str;
$L__BB0_1:
	add.s32 	%r21, %r53, -1;
	ld.global.u32 	%r22, [%rd30+-8];
	mul.wide.u32 	%rd11, %r52, 4;
	add.s64 	%rd12, %rd1, %rd11;
	ld.global.u32 	%r23, [%rd12];
	st.local.v4.u32 	[%rd2], {%r22, %r23, %r21, %r52};
	cvta.global.u64 	%rd14, %rd13;
	{ // callseq 0, 0
	.param .b64 param0;
	st.param.b64 	[param0], %rd14;
	.param .b64 param1;
	st.param.b64 	[param1], %rd10;
	.param .b32 retval0;
	call.uni (retval0), 
	vprintf, 
	(
	param0, 
	param1
	);
	ld.param.b32 	%r24, [retval0];
	} // callseq 0
	add.s32 	%r26, %r52, 1;
	ld.global.u32 	%r27, [%rd30+-4];
	mul.wide.u32 	%rd16, %r26, 4;
	add.s64 	%rd17, %rd1, %rd16;
	ld.global.u32 	%r28, [%rd17];
	st.local.v4.u32 	[%rd2], {%r27, %r28, %r53, %r26};
	{ // callseq 1, 0
	.param .b64 param0;
	st.param.b64 	[param0], %rd14;
	.param .b64 param1;
	st.param.b64 	[param1], %rd10;
	.param .b32 retval0;
	call.uni (retval0), 
	vprintf, 
	(
	param0, 
	param1
	);
	ld.param.b32 	%r29, [retval0];
	} // callseq 1
	add.s32 	%r31, %r52, 2;
	ld.global.u32 	%r32, [%rd30];
	mul.wide.u32 	%rd18, %r31, 4;
	add.s64 	%rd19, %rd1, %rd18;
	ld.global.u32 	%r33, [%rd19];
	add.s32 	%r34, %r53, 1;
	st.local.v4.u32 	[%rd2], {%r32, %r33, %r34, %r31};
	{ // callseq 2, 0
	.param .b64 param0;
	st.param.b64 	[param0], %rd14;
	.param .b64 param1;
	st.param.b64 	[param1], %rd10;
	.param .b32 retval0;
	call.uni (retval0), 
	vprintf, 
	(
	param0, 
	param1
	);
	ld.param.b32 	%r35, [retval0];
	} // callseq 2
	add.s32 	%r37, %r52, 3;
	ld.global.u32 	%r38, [%rd30+4];
	mul.wide.u32 	%rd20, %r37, 4;
	add.s64 	%rd21, %rd1, %rd20;
	ld.global.u32 	%r39, [%rd21];
	add.s32 	%r40, %r53, 2;
	st.local.v4.u32 	[%rd2], {%r38, %r39, %r40, %r37};
	{ // callseq 3, 0
	.param .b64 param0;
	st.param.b64 	[param0], %rd14;
	.param .b64 param1;
	st.param.b64 	[param1], %rd10;
	.param .b32 retval0;
	call.uni (retval0), 
	vprintf, 
	(
	param0, 
	param1
	);
	ld.param.b32 	%r41, [retval0];
	} // callseq 3
	add.s32 	%r8, %r53, 4;
	add.s64 	%rd30, %rd30, 16;
	add.s32 	%r52, %r52, 4;
	add.s32 	%r43, %r53, 3;
	setp.ne.s32 	%p1, %r43, %r56;
	mov.u32 	%r53, %r8;
	@%p1 bra 	$L__BB0_1;
	and.b32  	%r44, %r2, 2;
	setp.eq.s32 	%p2, %r44, 0;
	@%p2 bra 	$L__BB0_5;
	mul.wide.u32 	%rd22, %r1, 8;
	add.s64 	%rd23, %rd22, 8;
	and.b64  	%rd24, %rd23, 68719476720;
	add.s64 	%rd31, %rd1, %rd24;
	add.s32 	%r45, %r1, %r56;
	add.s32 	%r55, %r45, %r3;
	cvt.u16.u32 	%rs1, %r1;
	and.b16  	%rs2, %rs1, 1;
	mul.wide.u16 	%r46, %rs2, 2;
	xor.b32  	%r47, %r46, 2;
	neg.s32 	%r54, %r47;
$L__BB0_4:
	.pragma "nounroll";
	ld.global.u32 	%r48, [%rd31];
	mul.wide.u32 	%rd25, %r55, 4;
	add.s64 	%rd26, %rd1, %rd25;
	ld.global.u32 	%r49, [%rd26];
	st.local.v4.u32 	[%rd2], {%r48, %r49, %r56, %r55};
	cvta.global.u64 	%rd28, %rd13;
	{ // callseq 4, 0
	.param .b64 param0;
	st.param.b64 	[param0], %rd28;
	.param .b64 param1;
	st.param.b64 	[param1], %rd10;
	.param .b32 retval0;
	call.uni (retval0), 
	vprintf, 
	(
	param0, 
	param1
	);
	ld.param.b32 	%r50, [retval0];
	} // callseq 4
	add.s32 	%r56, %r56, 1;
	add.s64 	%rd31, %rd31, 4;
	add.s32 	%r55, %r55, 1;
	add.s32 	%r54, %r54, 1;
	setp.ne.s32 	%p3, %r54, 0;
	@%p3 bra 	$L__BB0_4;
$L__BB0_5:
	ret;

}


// ===== COMPILED SASS (sm_100) =====

	.target	sm_100

	.elftype	@"ET_EXEC"


//--------------------- .note.nv.tkinfo           --------------------------
	.section	.note.nv.tkinfo,"",@"SHT_NOTE"
	.sectionflags	@"SHF_NOTE_NV_TKINFO"
	.tkinfo
        /*0018*/ 	.word	0x00000002
        /*0030*/ 	.string	""
        /*0030*/ 	.string	"ptxas"
        /*0030*/ 	.string	"Cuda compilation tools, release 13.0, V13.0.88"
        /*0030*/ 	.string	"Build cuda_13.0.r13.0/compiler.36424714_0"
        /*0030*/ 	.string	"-arch sm_100 -m 64 "



//--------------------- .note.nv.cuinfo           --------------------------
	.section	.note.nv.cuinfo,"",@"SHT_NOTE"
	.sectionflags	@"SHF_NOTE_NV_CUINFO"
        /*0018*/ 	.short	0x0002
        /*001a*/ 	.short	0x0064
        /*001c*/ 	.short	0x0082
	.zero		2


//--------------------- .nv.info                  --------------------------
	.section	.nv.info,"",@"SHT_CUDA_INFO"
	.align	4


	//----- nvinfo : EIATTR_REGCOUNT
	.align		4
        /*0000*/ 	.byte	0x04, 0x2f
        /*0002*/ 	.short	(.L_2 - .L_1)
	.align		4
.L_1:
        /*0004*/ 	.word	index@(_Z13hammingKernelPKiPKb)
        /*0008*/ 	.word	0x0000001e


	//----- nvinfo : EIATTR_FRAME_SIZE
	.align		4
.L_2:
        /*000c*/ 	.byte	0x04, 0x11
        /*000e*/ 	.short	(.L_4 - .L_3)
	.align		4
.L_3:
        /*0010*/ 	.word	index@(_Z13hammingKernelPKiPKb)
        /*0014*/ 	.word	0x00000010


	//----- nvinfo : EIATTR_MIN_STACK_SIZE
	.align		4
.L_4:
        /*0018*/ 	.byte	0x04, 0x12
        /*001a*/ 	.short	(.L_6 - .L_5)
	.align		4
.L_5:
        /*001c*/ 	.word	index@(_Z13hammingKernelPKiPKb)
        /*0020*/ 	.word	0x00000010
.L_6:


//--------------------- .nv.compat                --------------------------
	.section	.nv.compat,"",@"SHT_CUDA_COMPAT_INFO"
	.align	4
        /*0000*/ 	.byte	0x02, 0x09, 0x00, 0x00, 0x02, 0x02, 0x01, 0x00, 0x02, 0x05, 0x05, 0x00, 0x03, 0x07, 0x01, 0x01
        /*0010*/ 	.byte	0x02, 0x03, 0x00, 0x00, 0x02, 0x06, 0x01, 0x00, 0x04, 0x0b, 0x08, 0x00, 0x09, 0x00, 0x00, 0x00
        /*0020*/ 	.byte	0x00, 0x00, 0x00, 0x00


//--------------------- .nv.info._Z13hammingKernelPKiPKb --------------------------
	.section	.nv.info._Z13hammingKernelPKiPKb,"",@"SHT_CUDA_INFO"
	.sectionflags	@""
	.align	4


	//----- nvinfo : EIATTR_CUDA_API_VERSION
	.align		4
        /*0000*/ 	.byte	0x04, 0x37
        /*0002*/ 	.short	(.L_8 - .L_7)
.L_7:
        /*0004*/ 	.word	0x00000082


	//----- nvinfo : EIATTR_KPARAM_INFO
	.align		4
.L_8:
        /*0008*/ 	.byte	0x04, 0x17
        /*000a*/ 	.short	(.L_10 - .L_9)
.L_9:
        /*000c*/ 	.word	0x00000000
        /*0010*/ 	.short	0x0001
        /*0012*/ 	.short	0x0008
        /*0014*/ 	.byte	0x00, 0xf5, 0x21, 0x00


	//----- nvinfo : EIATTR_KPARAM_INFO
	.align		4
.L_10:
        /*0018*/ 	.byte	0x04, 0x17
        /*001a*/ 	.short	(.L_12 - .L_11)
.L_11:
        /*001c*/ 	.word	0x00000000
        /*0020*/ 	.short	0x0000
        /*0022*/ 	.short	0x0000
        /*0024*/ 	.byte	0x00, 0xf5, 0x21, 0x00


	//----- nvinfo : EIATTR_SPARSE_MMA_MASK
	.align		4
.L_12:
        /*0028*/ 	.byte	0x03, 0x50
        /*002a*/ 	.short	0x0000


	//----- nvinfo : EIATTR_MAXREG_COUNT
	.align		4
        /*002c*/ 	.byte	0x03, 0x1b
        /*002e*/ 	.short	0x00ff


	//----- nvinfo : EIATTR_EXTERNS
	.align		4
        /*0030*/ 	.byte	0x04, 0x0f
        /*0032*/ 	.short	(.L_14 - .L_13)


	//   ....[0]....
	.align		4
.L_13:
        /*0034*/ 	.word	index@(vprintf)


	//----- nvinfo : EIATTR_MERCURY_ISA_VERSION
	.align		4
.L_14:
        /*0038*/ 	.byte	0x03, 0x5f
        /*003a*/ 	.short	0x0101


	//----- nvinfo : EIATTR_VRC_CTA_INIT_COUNT
	.align		4
        /*003c*/ 	.byte	0x02, 0x4a
	.zero		1
	.zero		1


	//----- nvinfo : EIATTR_SYSCALL_OFFSETS
	.align		4
        /*0040*/ 	.byte	0x04, 0x46
        /*0042*/ 	.short	(.L_16 - .L_15)


	//   ....[0]....
.L_15:
        /*0044*/ 	.word	0x00000240


	//   ....[1]....
        /*0048*/ 	.word	0x00000320


	//   ....[2]....
        /*004c*/ 	.word	0x00000410


	//   ....[3]....
        /*0050*/ 	.word	0x00000500


	//   ....[4]....
        /*0054*/ 	.word	0x00000810


	//----- nvinfo : EIATTR_EXIT_INSTR_OFFSETS
	.align		4
.L_16:
        /*0058*/ 	.byte	0x04, 0x1c
        /*005a*/ 	.short	(.L_18 - .L_17)


	//   ....[0]....
.L_17:
        /*005c*/ 	.word	0x000005b0


	//   ....[1]....
        /*0060*/ 	.word	0x00000880


	//----- nvinfo : EIATTR_CRS_STACK_SIZE
	.align		4
.L_18:
        /*0064*/ 	.byte	0x04, 0x1e
        /*0066*/ 	.short	(.L_20 - .L_19)
.L_19:
        /*0068*/ 	.word	0x00000000


	//----- nvinfo : EIATTR_CBANK_PARAM_SIZE
	.align		4
.L_20:
        /*006c*/ 	.byte	0x03, 0x19
        /*006e*/ 	.short	0x0010


	//----- nvinfo : EIATTR_PARAM_CBANK
	.align		4
        /*0070*/ 	.byte	0x04, 0x0a
        /*0072*/ 	.short	(.L_22 - .L_21)
	.align		4
.L_21:
        /*0074*/ 	.word	index@(.nv.constant0._Z13hammingKernelPKiPKb)
        /*0078*/ 	.short	0x0380
        /*007a*/ 	.short	0x0010


	//----- nvinfo : EIATTR_SW_WAR
	.align		4
.L_22:
        /*007c*/ 	.byte	0x04, 0x36
        /*007e*/ 	.short	(.L_24 - .L_23)
.L_23:
        /*0080*/ 	.word	0x00000008
.L_24:


//--------------------- .nv.callgraph             --------------------------
	.section	.nv.callgraph,"",@"SHT_CUDA_CALLGRAPH"
	.align	4
	.sectionentsize	8
	.align		4
        /*0000*/ 	.word	0x00000000
	.align		4
        /*0004*/ 	.word	0xffffffff
	.align		4
        /*0008*/ 	.word	index@(_Z13hammingKernelPKiPKb)
	.align		4
        /*000c*/ 	.word	index@(vprintf)
	.align		4
        /*0010*/ 	.word	0x00000000
	.align		4
        /*0014*/ 	.word	0xfffffffe
	.align		4
        /*0018*/ 	.word	0x00000000
	.align		4
        /*001c*/ 	.word	0xfffffffd
	.align		4
        /*0020*/ 	.word	0x00000000
	.align		4
        /*0024*/ 	.word	0xfffffffc


//--------------------- .nv.constant4             --------------------------
	.section	.nv.constant4,"a",@progbits
	.align	8
	.align		8
.nv.constant4:
        /*0000*/ 	.dword	vprintf
	.align		8
        /*0008*/ 	.dword	$str


//--------------------- .text._Z13hammingKernelPKiPKb --------------------------
	.section	.text._Z13hammingKernelPKiPKb,"ax",@progbits
	.align	128
        .global         _Z13hammingKernelPKiPKb
        .type           _Z13hammingKernelPKiPKb,@function
        .size           _Z13hammingKernelPKiPKb,(.L_x_9 - _Z13hammingKernelPKiPKb)
        .other          _Z13hammingKernelPKiPKb,@"STO_CUDA_ENTRY STV_DEFAULT"
_Z13hammingKernelPKiPKb:
.text._Z13hammingKernelPKiPKb:
[----:B------:R-:W0:Y:S01]  /*0000*/  LDC R1, c[0x0][0x37c] ;  /* 0x0000df00ff017b82 */ /* 0x000e220000000800 */
[----:B------:R-:W1:Y:S01]  /*0010*/  LDCU UR39, c[0x0][0x2fc] ;  /* 0x00005f80ff2777ac */ /* 0x000e620008000800 */
[----:B0-----:R-:W-:Y:S01]  /*0020*/  VIADD R1, R1, 0xfffffff0 ;  /* 0xfffffff001017836 */ /* 0x001fe20000000000 */
[----:B------:R-:W-:Y:S01]  /*0030*/  BSSY.RECONVERGENT B6, `(.L_x_0) ;  /* 0x0000055000067945 */ /* 0x000fe20003800200 */
[----:B------:R-:W-:Y:S01]  /*0040*/  IMAD.MOV.U32 R22, RZ, RZ, 0x1 ;  /* 0x00000001ff167424 */ /* 0x000fe200078e00ff */
[----:B------:R-:W0:Y:S02]  /*0050*/  LDCU.64 UR4, c[0x0][0x380] ;  /* 0x00007000ff0477ac */ /* 0x000e240008000a00 */
[----:B------:R-:W-:Y:S01]  /*0060*/  R2UR UR42, R1 ;  /* 0x00000000012a72ca */ /* 0x000fe200000e0000 */
[----:B------:R-:W2:Y:S01]  /*0070*/  LDCU UR40, c[0x0][0x374] ;  /* 0x00006e80ff2877ac */ /* 0x000ea20008000800 */
[----:B------:R-:W3:Y:S01]  /*0080*/  LDCU UR41, c[0x0][0x370] ;  /* 0x00006e00ff2977ac */ /* 0x000ee20008000800 */
[----:B------:R-:W4:Y:S01]  /*0090*/  LDCU UR38, c[0x0][0x2f8] ;  /* 0x00005f00ff2677ac */ /* 0x000f220008000800 */
[----:B------:R-:W1:Y:S01]  /*00a0*/  LDCU.64 UR36, c[0x0][0x358] ;  /* 0x00006b00ff2477ac */ /* 0x000e620008000a00 */
[----:B0-----:R-:W-:-:S02]  /*00b0*/  UIADD3 UR4, UP0, UPT, UR4, 0x8, URZ ;  /* 0x0000000804047890 */ /* 0x001fc4000ff1e0ff */
[----:B--2---:R-:W-:Y:S02]  /*00c0*/  ULEA UR43, UR40, 0x2, 0x1 ;  /* 0x00000002282b7891 */ /* 0x004fe4000f8e08ff */
[----:B------:R-:W-:Y:S02]  /*00d0*/  UIADD3.X UR5, UPT, UPT, URZ, UR5, URZ, UP0, !UPT ;  /* 0x00000005ff057290 */ /* 0x000fe400087fe4ff */
[----:B------:R-:W-:Y:S01]  /*00e0*/  ULOP3.LUT UR6, UR43, 0x3fffc, URZ, 0xc0, !UPT ;  /* 0x0003fffc2b067892 */ /* 0x000fe2000f8ec0ff */
[----:B------:R-:W-:Y:S01]  /*00f0*/  MOV R16, UR4 ;  /* 0x0000000400107c02 */ /* 0x000fe20008000f00 */
[----:B---3--:R-:W-:Y:S02]  /*0100*/  ULEA UR7, UR41, UR40, 0x1 ;  /* 0x0000002829077291 */ /* 0x008fe4000f8e08ff */
[----:B----4-:R-:W-:Y:S01]  /*0110*/  UIADD3 UR38, UP0, UPT, UR42, UR38, URZ ;  /* 0x000000262a267290 */ /* 0x010fe2000ff1e0ff */
[----:B------:R-:W-:Y:S02]  /*0120*/  IMAD.U32 R17, RZ, RZ, UR5 ;  /* 0x00000005ff117e24 */ /* 0x000fe4000f8e00ff */
[----:B------:R-:W-:Y:S01]  /*0130*/  IMAD.U32 R18, RZ, RZ, UR6 ;  /* 0x00000006ff127e24 */ /* 0x000fe2000f8e00ff */
[----:B------:R-:W-:Y:S01]  /*0140*/  MOV R27, UR7 ;  /* 0x00000007001b7c02 */ /* 0x000fe20008000f00 */
[----:B-1----:R-:W-:-:S12]  /*0150*/  UIADD3.X UR39, UPT, UPT, URZ, UR39, URZ, UP0, !UPT ;  /* 0x00000027ff277290 */ /* 0x002fd800087fe4ff */
.L_x_5:
[----:B------:R-:W0:Y:S01]  /*0160*/  LDC.64 R8, c[0x0][0x380] ;  /* 0x0000e000ff087b82 */ /* 0x000e220000000a00 */
[----:B------:R-:W2:Y:S01]  /*0170*/  LDG.E R24, desc[UR36][R16.64+-0x8] ;  /* 0xfffff82410187981 */ /* 0x000ea2000c1e1900 */
[----:B------:R-:W-:Y:S01]  /*0180*/  VIADD R26, R22, 0xffffffff ;  /* 0xffffffff161a7836 */ /* 0x000fe20000000000 */
[----:B------:R-:W-:Y:S01]  /*0190*/  MOV R2, 0x0 ;  /* 0x0000000000027802 */ /* 0x000fe20000000f00 */
[----:B------:R-:W1:Y:S01]  /*01a0*/  LDCU.64 UR4, c[0x4][0x8] ;  /* 0x01000100ff0477ac */ /* 0x000e620008000a00 */
[----:B0-----:R-:W-:-:S05]  /*01b0*/  IMAD.WIDE.U32 R8, R27, 0x4, R8 ;  /* 0x000000041b087825 */ /* 0x001fca00078e0008 */
[----:B------:R-:W2:Y:S01]  /*01c0*/  LDG.E R25, desc[UR36][R8.64] ;  /* 0x0000002408197981 */ /* 0x000ea2000c1e1900 */
[----:B------:R0:W3:Y:S01]  /*01d0*/  LDC.64 R10, c[0x4][R2] ;  /* 0x01000000020a7b82 */ /* 0x0000e20000000a00 */
[----:B-1----:R-:W-:Y:S01]  /*01e0*/  IMAD.U32 R4, RZ, RZ, UR4 ;  /* 0x00000004ff047e24 */ /* 0x002fe2000f8e00ff */
[----:B------:R-:W-:Y:S01]  /*01f0*/  MOV R5, UR5 ;  /* 0x0000000500057c02 */ /* 0x000fe20008000f00 */
[----:B------:R-:W-:Y:S02]  /*0200*/  IMAD.U32 R6, RZ, RZ, UR38 ;  /* 0x00000026ff067e24 */ /* 0x000fe4000f8e00ff */
[----:B------:R-:W-:Y:S01]  /*0210*/  IMAD.U32 R7, RZ, RZ, UR39 ;  /* 0x00000027ff077e24 */ /* 0x000fe2000f8e00ff */
[----:B--23--:R0:W-:Y:S06]  /*0220*/  STL.128 [R1], R24 ;  /* 0x0000001801007387 */ /* 0x00c1ec0000100c00 */
[----:B------:R-:W-:-:S07]  /*0230*/  LEPC R20, `(.L_x_1) ;  /* 0x000000001014794e */ /* 0x000fce0000000000 */
[----:B0-----:R-:W-:Y:S05]  /*0240*/  CALL.ABS.NOINC R10 ;  /* 0x000000000a007343 */ /* 0x001fea0003c00000 */
.L_x_1:
[----:B------:R-:W0:Y:S01]  /*0250*/  LDC.64 R8, c[0x0][0x380] ;  /* 0x0000e000ff087b82 */ /* 0x000e220000000a00 */
[----:B------:R-:W-:Y:S01]  /*0260*/  IADD3 R23, PT, PT, R27, 0x1, RZ ;  /* 0x000000011b177810 */ /* 0x000fe20007ffe0ff */
[----:B------:R-:W2:Y:S01]  /*0270*/  LDG.E R20, desc[UR36][R16.64+-0x4] ;  /* 0xfffffc2410147981 */ /* 0x000ea2000c1e1900 */
[----:B------:R-:W1:Y:S03]  /*0280*/  LDCU.64 UR4, c[0x4][0x8] ;  /* 0x01000100ff0477ac */ /* 0x000e660008000a00 */
        /* <DEDUP_REMOVED lines=8> */
[----:B0-----:R-:W-:-:S07]  /*0310*/  LEPC R20, `(.L_x_2) ;  /* 0x000000001014794e */ /* 0x001fce0000000000 */
[----:B------:R-:W-:Y:S05]  /*0320*/  CALL.ABS.NOINC R10 ;  /* 0x000000000a007343 */ /* 0x000fea0003c00000 */
.L_x_2:
[----:B------:R-:W0:Y:S01]  /*0330*/  LDC.64 R14, c[0x0][0x380] ;  /* 0x0000e000ff0e7b82 */ /* 0x000e220000000a00 */
[----:B------:R-:W-:Y:S01]  /*0340*/  VIADD R11, R27, 0x2 ;  /* 0x000000021b0b7836 */ /* 0x000fe20000000000 */
[----:B------:R-:W2:Y:S01]  /*0350*/  LDG.E R8, desc[UR36][R16.64] ;  /* 0x0000002410087981 */ /* 0x000ea2000c1e1900 */
[----:B------:R-:W-:Y:S01]  /*0360*/  IADD3 R10, PT, PT, R22, 0x1, RZ ;  /* 0x00000001160a7810 */ /* 0x000fe20007ffe0ff */
        /* <DEDUP_REMOVED lines=11> */
.L_x_3:
[----:B------:R-:W0:Y:S01]  /*0420*/  LDC.64 R12, c[0x0][0x380] ;  /* 0x0000e000ff0c7b82 */ /* 0x000e220000000a00 */
[----:B------:R-:W-:Y:S01]  /*0430*/  VIADD R11, R27, 0x3 ;  /* 0x000000031b0b7836 */ /* 0x000fe20000000000 */
[----:B------:R-:W2:Y:S01]  /*0440*/  LDG.E R8, desc[UR36][R16.64+0x4] ;  /* 0x0000042410087981 */ /* 0x000ea2000c1e1900 */
[----:B------:R-:W-:Y:S01]  /*0450*/  IADD3 R10, PT, PT, R22, 0x2, RZ ;  /* 0x00000002160a7810 */ /* 0x000fe20007ffe0ff */
[----:B------:R-:W1:Y:S01]  /*0460*/  LDCU.64 UR4, c[0x4][0x8] ;  /* 0x01000100ff0477ac */ /* 0x000e620008000a00 */
[----:B0-----:R-:W-:-:S05]  /*0470*/  IMAD.WIDE.U32 R12, R11, 0x4, R12 ;  /* 0x000000040b0c7825 */ /* 0x001fca00078e000c */
[----:B------:R-:W2:Y:S01]  /*0480*/  LDG.E R9, desc[UR36][R12.64] ;  /* 0x000000240c097981 */ /* 0x000ea2000c1e1900 */
[----:B------:R-:W0:Y:S01]  /*0490*/  LDC.64 R2, c[0x4][R2] ;  /* 0x0100000002027b82 */ /* 0x000e220000000a00 */
[----:B-1----:R-:W-:Y:S01]  /*04a0*/  IMAD.U32 R4, RZ, RZ, UR4 ;  /* 0x00000004ff047e24 */ /* 0x002fe2000f8e00ff */
[----:B------:R-:W-:Y:S01]  /*04b0*/  MOV R5, UR5 ;  /* 0x0000000500057c02 */ /* 0x000fe20008000f00 */
[----:B------:R-:W-:Y:S01]  /*04c0*/  IMAD.U32 R6, RZ, RZ, UR38 ;  /* 0x00000026ff067e24 */ /* 0x000fe2000f8e00ff */
[----:B------:R-:W-:Y:S01]  /*04d0*/  MOV R7, UR39 ;  /* 0x0000002700077c02 */ /* 0x000fe20008000f00 */
[----:B0-2---:R1:W-:Y:S06]  /*04e0*/  STL.128 [R1], R8 ;  /* 0x0000000801007387 */ /* 0x0053ec0000100c00 */
[----:B------:R-:W-:-:S07]  /*04f0*/  LEPC R20, `(.L_x_4) ;  /* 0x000000001014794e */ /* 0x000fce0000000000 */
[----:B-1----:R-:W-:Y:S05]  /*0500*/  CALL.ABS.NOINC R2 ;  /* 0x0000000002007343 */ /* 0x002fea0003c00000 */
.L_x_4:
[----:B------:R-:W-:Y:S01]  /*0510*/  VIADD R3, R22, 0x3 ;  /* 0x0000000316037836 */ /* 0x000fe20000000000 */
[----:B------:R-:W-:Y:S02]  /*0520*/  IADD3 R16, P1, PT, R16, 0x10, RZ ;  /* 0x0000001010107810 */ /* 0x000fe40007f3e0ff */
[----:B------:R-:W-:Y:S02]  /*0530*/  IADD3 R22, PT, PT, R22, 0x4, RZ ;  /* 0x0000000416167810 */ /* 0x000fe40007ffe0ff */
[----:B------:R-:W-:Y:S01]  /*0540*/  ISETP.NE.AND P0, PT, R3, R18, PT ;  /* 0x000000120300720c */ /* 0x000fe20003f05270 */
[----:B------:R-:W-:Y:S01]  /*0550*/  IMAD.X R17, RZ, RZ, R17, P1 ;  /* 0x000000ffff117224 */ /* 0x000fe200008e0611 */
[----:B------:R-:W-:-:S11]  /*0560*/  IADD3 R27, PT, PT, R27, 0x4, RZ ;  /* 0x000000041b1b7810 */ /* 0x000fd60007ffe0ff */
[----:B------:R-:W-:Y:S05]  /*0570*/  @P0 BRA `(.L_x_5) ;  /* 0xfffffff800f80947 */ /* 0x000fea000383ffff */
[----:B------:R-:W-:Y:S05]  /*0580*/  BSYNC.RECONVERGENT B6 ;  /* 0x0000000000067941 */ /* 0x000fea0003800200 */
.L_x_0:
[----:B------:R-:W-:-:S06]  /*0590*/  ULOP3.LUT UP0, URZ, UR43, 0x2, URZ, 0xc0, !UPT ;  /* 0x000000022bff7892 */ /* 0x000fcc000f80c0ff */
[----:B------:R-:W-:-:S13]  /*05a0*/  PLOP3.LUT P0, PT, PT, PT, UP0, 0x80, 0x8 ;  /* 0x000000000008781c */ /* 0x000fda0003f0f008 */
[----:B------:R-:W-:Y:S05]  /*05b0*/  @!P0 EXIT ;  /* 0x000000000000894d */ /* 0x000fea0003800000 */
[----:B------:R-:W0:Y:S01]  /*05c0*/  LDCU.64 UR8, c[0x0][0x380] ;  /* 0x00007000ff0877ac */ /* 0x000e220008000a00 */
[----:B------:R-:W-:Y:S01]  /*05d0*/  R2UR UR6, R18 ;  /* 0x00000000120672ca */ /* 0x000fe200000e0000 */
[----:B------:R-:W-:Y:S01]  /*05e0*/  UMOV UR4, 0x8 ;  /* 0x0000000800047882 */ /* 0x000fe20000000000 */
[----:B------:R-:W-:Y:S01]  /*05f0*/  UMOV UR5, 0x0 ;  /* 0x0000000000057882 */ /* 0x000fe20000000000 */
[----:B------:R-:W-:Y:S02]  /*0600*/  USHF.L.U32 UR7, UR40, 0x1, URZ ;  /* 0x0000000128077899 */ /* 0x000fe400080006ff */
[----:B------:R-:W-:Y:S02]  /*0610*/  UIMAD.WIDE.U32 UR4, UR40, 0x8, UR4 ;  /* 0x00000008280478a5 */ /* 0x000fe4000f8e0004 */
[----:B------:R-:W-:Y:S02]  /*0620*/  ULOP3.LUT UR7, UR7, 0x2, URZ, 0xe2, !UPT ;  /* 0x0000000207077892 */ /* 0x000fe4000f8ee2ff */
[----:B------:R-:W-:-:S04]  /*0630*/  ULOP3.LUT UR4, UR4, 0xfffffff0, URZ, 0xc0, !UPT ;  /* 0xfffffff004047892 */ /* 0x000fc8000f8ec0ff */
[----:B------:R-:W-:Y:S02]  /*0640*/  UIADD3 UR6, UPT, UPT, UR6, UR40, URZ ;  /* 0x0000002806067290 */ /* 0x000fe4000fffe0ff */
[----:B------:R-:W-:Y:S02]  /*0650*/  ULOP3.LUT UR5, UR5, 0xf, URZ, 0xc0, !UPT ;  /* 0x0000000f05057892 */ /* 0x000fe4000f8ec0ff */
[----:B------:R-:W-:Y:S02]  /*0660*/  ULOP3.LUT UR7, UR7, 0x2, URZ, 0x3c, !UPT ;  /* 0x0000000207077892 */ /* 0x000fe4000f8e3cff */
[----:B0-----:R-:W-:Y:S02]  /*0670*/  UIADD3 UR4, UP0, UPT, UR4, UR8, URZ ;  /* 0x0000000804047290 */ /* 0x001fe4000ff1e0ff */
[----:B------:R-:W-:Y:S02]  /*0680*/  ULEA UR6, UR41, UR6, 0x1 ;  /* 0x0000000629067291 */ /* 0x000fe4000f8e08ff */
[----:B------:R-:W-:-:S02]  /*0690*/  UIADD3 UR7, UPT, UPT, -UR7, URZ, URZ ;  /* 0x000000ff07077290 */ /* 0x000fc4000fffe1ff */
[----:B------:R-:W-:Y:S01]  /*06a0*/  UIADD3.X UR5, UPT, UPT, UR5, UR9, URZ, UP0, !UPT ;  /* 0x0000000905057290 */ /* 0x000fe200087fe4ff */
[----:B------:R-:W-:Y:S01]  /*06b0*/  MOV R22, UR4 ;  /* 0x0000000400167c02 */ /* 0x000fe20008000f00 */
[----:B------:R-:W-:Y:S02]  /*06c0*/  IMAD.U32 R19, RZ, RZ, UR6 ;  /* 0x00000006ff137e24 */ /* 0x000fe4000f8e00ff */
[----:B------:R-:W-:Y:S02]  /*06d0*/  IMAD.U32 R2, RZ, RZ, UR7 ;  /* 0x00000007ff027e24 */ /* 0x000fe4000f8e00ff */
[----:B------:R-:W-:-:S07]  /*06e0*/  MOV R23, UR5 ;  /* 0x0000000500177c02 */ /* 0x000fce0008000f00 */
.L_x_7:
[----:B------:R-:W0:Y:S01]  /*06f0*/  LDC.64 R8, c[0x0][0x380] ;  /* 0x0000e000ff087b82 */ /* 0x000e220000000a00 */
[----:B------:R-:W-:Y:S01]  /*0700*/  IMAD.MOV.U32 R10, RZ, RZ, R22 ;  /* 0x000000ffff0a7224 */ /* 0x000fe200078e0016 */
[----:B------:R-:W-:Y:S01]  /*0710*/  MOV R11, R23 ;  /* 0x00000017000b7202 */ /* 0x000fe20000000f00 */
[----:B------:R-:W1:Y:S04]  /*0720*/  LDCU.64 UR4, c[0x4][0x8] ;  /* 0x01000100ff0477ac */ /* 0x000e680008000a00 */
[----:B------:R-:W2:Y:S01]  /*0730*/  LDG.E R16, desc[UR36][R10.64] ;  /* 0x000000240a107981 */ /* 0x000ea2000c1e1900 */
[----:B0-----:R-:W-:-:S05]  /*0740*/  IMAD.WIDE.U32 R8, R19, 0x4, R8 ;  /* 0x0000000413087825 */ /* 0x001fca00078e0008 */
[----:B------:R-:W2:Y:S01]  /*0750*/  LDG.E R17, desc[UR36][R8.64] ;  /* 0x0000002408117981 */ /* 0x000ea2000c1e1900 */
[----:B------:R-:W-:-:S04]  /*0760*/  MOV R0, 0x0 ;  /* 0x0000000000007802 */ /* 0x000fc80000000f00 */
[----:B------:R0:W3:Y:S01]  /*0770*/  LDC.64 R12, c[0x4][R0] ;  /* 0x01000000000c7b82 */ /* 0x0000e20000000a00 */
[----:B------:R-:W-:Y:S01]  /*0780*/  VIADD R2, R2, 0x1 ;  /* 0x0000000102027836 */ /* 0x000fe20000000000 */
[----:B-1----:R-:W-:-:S04]  /*0790*/  MOV R4, UR4 ;  /* 0x0000000400047c02 */ /* 0x002fc80008000f00 */
[----:B------:R-:W-:Y:S01]  /*07a0*/  ISETP.NE.AND P0, PT, R2, RZ, PT ;  /* 0x000000ff0200720c */ /* 0x000fe20003f05270 */
[----:B------:R-:W-:Y:S01]  /*07b0*/  IMAD.U32 R5, RZ, RZ, UR5 ;  /* 0x00000005ff057e24 */ /* 0x000fe2000f8e00ff */
[----:B------:R-:W-:Y:S01]  /*07c0*/  MOV R6, UR38 ;  /* 0x0000002600067c02 */ /* 0x000fe20008000f00 */
[----:B------:R-:W-:Y:S01]  /*07d0*/  IMAD.U32 R7, RZ, RZ, UR39 ;  /* 0x00000027ff077e24 */ /* 0x000fe2000f8e00ff */
[----:B--2---:R1:W-:Y:S02]  /*07e0*/  STL.128 [R1], R16 ;  /* 0x0000001001007387 */ /* 0x0043e40000100c00 */
[----:B01-3--:R-:W-:-:S07]  /*07f0*/  P2R R16, PR, RZ, 0x1 ;  /* 0x00000001ff107803 */ /* 0x00bfce0000000000 */
[----:B------:R-:W-:-:S07]  /*0800*/  LEPC R20, `(.L_x_6) ;  /* 0x000000001014794e */ /* 0x000fce0000000000 */
[----:B------:R-:W-:Y:S05]  /*0810*/  CALL.ABS.NOINC R12 ;  /* 0x000000000c007343 */ /* 0x000fea0003c00000 */
.L_x_6:
[----:B------:R-:W-:Y:S01]  /*0820*/  ISETP.NE.AND P6, PT, R16, RZ, PT ;  /* 0x000000ff1000720c */ /* 0x000fe20003fc5270 */
[----:B------:R-:W-:Y:S01]  /*0830*/  VIADD R19, R19, 0x1 ;  /* 0x0000000113137836 */ /* 0x000fe20000000000 */
[----:B------:R-:W-:Y:S02]  /*0840*/  IADD3 R22, P0, PT, R22, 0x4, RZ ;  /* 0x0000000416167810 */ /* 0x000fe40007f1e0ff */
[----:B------:R-:W-:Y:S02]  /*0850*/  IADD3 R18, PT, PT, R18, 0x1, RZ ;  /* 0x0000000112127810 */ /* 0x000fe40007ffe0ff */
[----:B------:R-:W-:-:S07]  /*0860*/  IADD3.X R23, PT, PT, RZ, R23, RZ, P0, !PT ;  /* 0x00000017ff177210 */ /* 0x000fce00007fe4ff */
[----:B------:R-:W-:Y:S05]  /*0870*/  @P6 BRA `(.L_x_7) ;  /* 0xfffffffc009c6947 */ /* 0x000fea000383ffff */
[----:B------:R-:W-:Y:S05]  /*0880*/  EXIT ;  /* 0x000000000000794d */ /* 0x000fea0003800000 */
.L_x_8:
[----:B------:R-:W-:-:S00]  /*0890*/  BRA `(.L_x_8) ;  /* 0xfffffffc00fc7947 */ /* 0x000fc0000383ffff */
[----:B------:R-:W-:-:S00]  /*08a0*/  NOP ;  /* 0x0000000000007918 */ /* 0x000fc00000000000 */
        /* <DEDUP_REMOVED lines=13> */
.L_x_9:


//--------------------- .nv.global.init           --------------------------
	.section	.nv.global.init,"aw",@progbits
.nv.global.init:
	.type		$str,@object
	.size		$str,(.L_0 - $str)
$str:
        /*0000*/ 	.byte	0x63, 0x61, 0x6c, 0x63, 0x75, 0x6c, 0x61, 0x74, 0x69, 0x6e, 0x67, 0x20, 0x78, 0x6f, 0x72, 0x20
        /*0010*/ 	.byte	0x6f, 0x66, 0x20, 0x25, 0x64, 0x20, 0x61, 0x6e, 0x64, 0x20, 0x25, 0x64, 0x20, 0x76, 0x61, 0x6c
        /*0020*/ 	.byte	0x75, 0x65, 0x73, 0x20, 0x6f, 0x66, 0x20, 0x69, 0x3d, 0x25, 0x64, 0x20, 0x6a, 0x3d, 0x25, 0x64
        /*0030*/ 	.byte	0x0a, 0x00
.L_0:


//--------------------- .nv.shared.reserved.0     --------------------------
	.section	.nv.shared.reserved.0,"aw",@nobits
	.weak		__nv_reservedSMEM_offset_0_alias
	.size		__nv_reservedSMEM_offset_0_alias, 0, 64
	.other		__nv_reservedSMEM_offset_0_alias,@"STO_CUDA_RESERVED_SHARED STV_DEFAULT"
__nv_reservedSMEM_offset_0_alias:
	.zero		0
	.zero		64


//--------------------- .nv.constant0._Z13hammingKernelPKiPKb --------------------------
	.section	.nv.constant0._Z13hammingKernelPKiPKb,"a",@progbits
	.sectionflags	@""
	.align	4
.nv.constant0._Z13hammingKernelPKiPKb:
	.zero		912


//--------------------- SYMBOLS --------------------------

	.type		.nv.reservedSmem.offset0,@object
	.size		.nv.reservedSmem.offset0,0x4
	.type		vprintf,@function
